//
// Generated by NVIDIA NVVM Compiler
//
// Compiler Build ID: CL-36424714
// Cuda compilation tools, release 13.0, V13.0.88
// Based on NVVM 20.0.0
//

.version 9.0
.target sm_100
.address_size 64

	// .globl	_Z12conv_1dhz_cmPfS_jjj
.const .align 4 .b8 filter_cm[1024];

.visible .entry _Z12conv_1dhz_cmPfS_jjj(
	.param .u64 .ptr .align 1 _Z12conv_1dhz_cmPfS_jjj_param_0,
	.param .u64 .ptr .align 1 _Z12conv_1dhz_cmPfS_jjj_param_1,
	.param .u32 _Z12conv_1dhz_cmPfS_jjj_param_2,
	.param .u32 _Z12conv_1dhz_cmPfS_jjj_param_3,
	.param .u32 _Z12conv_1dhz_cmPfS_jjj_param_4
)
{
	.reg .pred 	%p<57>;
	.reg .b32 	%r<70>;
	.reg .b32 	%f<95>;
	.reg .b64 	%rd<51>;

	ld.param.u64 	%rd6, [_Z12conv_1dhz_cmPfS_jjj_param_0];
	ld.param.u64 	%rd7, [_Z12conv_1dhz_cmPfS_jjj_param_1];
	ld.param.u32 	%r38, [_Z12conv_1dhz_cmPfS_jjj_param_2];
	ld.param.u32 	%r40, [_Z12conv_1dhz_cmPfS_jjj_param_3];
	ld.param.u32 	%r39, [_Z12conv_1dhz_cmPfS_jjj_param_4];
	cvta.to.global.u64 	%rd1, %rd6;
	cvta.to.global.u64 	%rd2, %rd7;
	mov.u32 	%r41, %ctaid.x;
	mov.u32 	%r42, %ntid.x;
	mov.u32 	%r43, %tid.x;
	mad.lo.s32 	%r64, %r41, %r42, %r43;
	mov.u32 	%r44, %nctaid.x;
	mul.lo.s32 	%r2, %r42, %r44;
	mul.lo.s32 	%r3, %r40, %r38;
	setp.ge.u32 	%p1, %r64, %r3;
	@%p1 bra 	$L__BB0_45;
	setp.ne.s32 	%p2, %r39, 0;
	@%p2 bra 	$L__BB0_3;
$L__BB0_2:
	mul.wide.u32 	%rd49, %r64, 4;
	add.s64 	%rd50, %rd2, %rd49;
	mov.b32 	%r63, 0;
	st.global.u32 	[%rd50], %r63;
	add.s32 	%r64, %r64, %r2;
	setp.lt.u32 	%p56, %r64, %r3;
	@%p56 bra 	$L__BB0_2;
	bra.uni 	$L__BB0_45;
$L__BB0_3:
	and.b32  	%r6, %r39, 7;
	add.s32 	%r7, %r6, -1;
	and.b32  	%r8, %r39, 3;
	and.b32  	%r9, %r39, -8;
	and.b32  	%r10, %r39, 1;
	shr.u32 	%r11, %r39, 1;
	mov.u64 	%rd45, filter_cm;
$L__BB0_4:
	setp.lt.u32 	%p3, %r39, 8;
	rem.u32 	%r46, %r64, %r38;
	sub.s32 	%r13, %r46, %r11;
	sub.s32 	%r14, %r64, %r46;
	mov.f32 	%f74, 0f00000000;
	mov.b32 	%r68, 0;
	@%p3 bra 	$L__BB0_23;
	mov.f32 	%f74, 0f00000000;
	mov.b32 	%r66, 0;
$L__BB0_6:
	.pragma "nounroll";
	add.s32 	%r16, %r13, %r66;
	setp.lt.s32 	%p4, %r16, 0;
	setp.ge.u32 	%p5, %r16, %r38;
	mul.wide.u32 	%rd8, %r66, 4;
	add.s64 	%rd3, %rd45, %rd8;
	or.pred  	%p6, %p4, %p5;
	@%p6 bra 	$L__BB0_8;
	add.s32 	%r48, %r16, %r14;
	mul.wide.u32 	%rd10, %r48, 4;
	add.s64 	%rd11, %rd1, %rd10;
	ld.global.f32 	%f41, [%rd11];
	ld.const.f32 	%f42, [%rd3];
	fma.rn.f32 	%f74, %f41, %f42, %f74;
$L__BB0_8:
	add.s32 	%r17, %r16, 1;
	setp.lt.s32 	%p7, %r17, 0;
	setp.ge.u32 	%p8, %r17, %r38;
	or.pred  	%p9, %p7, %p8;
	@%p9 bra 	$L__BB0_10;
	add.s32 	%r49, %r17, %r14;
	mul.wide.u32 	%rd12, %r49, 4;
	add.s64 	%rd13, %rd1, %rd12;
	ld.global.f32 	%f43, [%rd13];
	ld.const.f32 	%f44, [%rd3+4];
	fma.rn.f32 	%f74, %f43, %f44, %f74;
$L__BB0_10:
	add.s32 	%r18, %r16, 2;
	setp.lt.s32 	%p10, %r18, 0;
	setp.ge.u32 	%p11, %r18, %r38;
	or.pred  	%p12, %p10, %p11;
	@%p12 bra 	$L__BB0_12;
	add.s32 	%r50, %r18, %r14;
	mul.wide.u32 	%rd14, %r50, 4;
	add.s64 	%rd15, %rd1, %rd14;
	ld.global.f32 	%f45, [%rd15];
	ld.const.f32 	%f46, [%rd3+8];
	fma.rn.f32 	%f74, %f45, %f46, %f74;
$L__BB0_12:
	add.s32 	%r19, %r16, 3;
	setp.lt.s32 	%p13, %r19, 0;
	setp.ge.u32 	%p14, %r19, %r38;
	or.pred  	%p15, %p13, %p14;
	@%p15 bra 	$L__BB0_14;
	add.s32 	%r51, %r19, %r14;
	mul.wide.u32 	%rd16, %r51, 4;
	add.s64 	%rd17, %rd1, %rd16;
	ld.global.f32 	%f47, [%rd17];
	ld.const.f32 	%f48, [%rd3+12];
	fma.rn.f32 	%f74, %f47, %f48, %f74;
$L__BB0_14:
	add.s32 	%r20, %r16, 4;
	setp.lt.s32 	%p16, %r20, 0;
	setp.ge.u32 	%p17, %r20, %r38;
	or.pred  	%p18, %p16, %p17;
	@%p18 bra 	$L__BB0_16;
	add.s32 	%r52, %r20, %r14;
	mul.wide.u32 	%rd18, %r52, 4;
	add.s64 	%rd19, %rd1, %rd18;
	ld.global.f32 	%f49, [%rd19];
	ld.const.f32 	%f50, [%rd3+16];
	fma.rn.f32 	%f74, %f49, %f50, %f74;
$L__BB0_16:
	add.s32 	%r21, %r16, 5;
	setp.lt.s32 	%p19, %r21, 0;
	setp.ge.u32 	%p20, %r21, %r38;
	or.pred  	%p21, %p19, %p20;
	@%p21 bra 	$L__BB0_18;
	add.s32 	%r53, %r21, %r14;
	mul.wide.u32 	%rd20, %r53, 4;
	add.s64 	%rd21, %rd1, %rd20;
	ld.global.f32 	%f51, [%rd21];
	ld.const.f32 	%f52, [%rd3+20];
	fma.rn.f32 	%f74, %f51, %f52, %f74;
$L__BB0_18:
	add.s32 	%r22, %r16, 6;
	setp.lt.s32 	%p22, %r22, 0;
	setp.ge.u32 	%p23, %r22, %r38;
	or.pred  	%p24, %p22, %p23;
	@%p24 bra 	$L__BB0_20;
	add.s32 	%r54, %r22, %r14;
	mul.wide.u32 	%rd22, %r54, 4;
	add.s64 	%rd23, %rd1, %rd22;
	ld.global.f32 	%f53, [%rd23];
	ld.const.f32 	%f54, [%rd3+24];
	fma.rn.f32 	%f74, %f53, %f54, %f74;
$L__BB0_20:
	add.s32 	%r23, %r16, 7;
	setp.lt.s32 	%p25, %r23, 0;
	setp.ge.u32 	%p26, %r23, %r38;
	or.pred  	%p27, %p25, %p26;
	@%p27 bra 	$L__BB0_22;
	add.s32 	%r55, %r23, %r14;
	mul.wide.u32 	%rd24, %r55, 4;
	add.s64 	%rd25, %rd1, %rd24;
	ld.global.f32 	%f55, [%rd25];
	ld.const.f32 	%f56, [%rd3+28];
	fma.rn.f32 	%f74, %f55, %f56, %f74;
$L__BB0_22:
	add.s32 	%r66, %r66, 8;
	setp.ne.s32 	%p28, %r66, %r9;
	mov.u32 	%r68, %r9;
	@%p28 bra 	$L__BB0_6;
$L__BB0_23:
	setp.eq.s32 	%p29, %r6, 0;
	@%p29 bra 	$L__BB0_44;
	setp.lt.u32 	%p30, %r7, 3;
	@%p30 bra 	$L__BB0_34;
	add.s32 	%r26, %r13, %r68;
	setp.lt.s32 	%p31, %r26, 0;
	setp.ge.u32 	%p32, %r26, %r38;
	mul.wide.u32 	%rd26, %r68, 4;
	add.s64 	%rd4, %rd45, %rd26;
	or.pred  	%p33, %p31, %p32;
	@%p33 bra 	$L__BB0_27;
	add.s32 	%r56, %r26, %r14;
	mul.wide.u32 	%rd28, %r56, 4;
	add.s64 	%rd29, %rd1, %rd28;
	ld.global.f32 	%f58, [%rd29];
	ld.const.f32 	%f59, [%rd4];
	fma.rn.f32 	%f74, %f58, %f59, %f74;
$L__BB0_27:
	add.s32 	%r27, %r26, 1;
	setp.lt.s32 	%p34, %r27, 0;
	setp.ge.u32 	%p35, %r27, %r38;
	or.pred  	%p36, %p34, %p35;
	@%p36 bra 	$L__BB0_29;
	add.s32 	%r57, %r27, %r14;
	mul.wide.u32 	%rd30, %r57, 4;
	add.s64 	%rd31, %rd1, %rd30;
	ld.global.f32 	%f60, [%rd31];
	ld.const.f32 	%f61, [%rd4+4];
	fma.rn.f32 	%f74, %f60, %f61, %f74;
$L__BB0_29:
	add.s32 	%r28, %r26, 2;
	setp.lt.s32 	%p37, %r28, 0;
	setp.ge.u32 	%p38, %r28, %r38;
	or.pred  	%p39, %p37, %p38;
	@%p39 bra 	$L__BB0_31;
	add.s32 	%r58, %r28, %r14;
	mul.wide.u32 	%rd32, %r58, 4;
	add.s64 	%rd33, %rd1, %rd32;
	ld.global.f32 	%f62, [%rd33];
	ld.const.f32 	%f63, [%rd4+8];
	fma.rn.f32 	%f74, %f62, %f63, %f74;
$L__BB0_31:
	add.s32 	%r29, %r26, 3;
	setp.lt.s32 	%p40, %r29, 0;
	setp.ge.u32 	%p41, %r29, %r38;
	or.pred  	%p42, %p40, %p41;
	@%p42 bra 	$L__BB0_33;
	add.s32 	%r59, %r29, %r14;
	mul.wide.u32 	%rd34, %r59, 4;
	add.s64 	%rd35, %rd1, %rd34;
	ld.global.f32 	%f64, [%rd35];
	ld.const.f32 	%f65, [%rd4+12];
	fma.rn.f32 	%f74, %f64, %f65, %f74;
$L__BB0_33:
	add.s32 	%r68, %r68, 4;
$L__BB0_34:
	setp.eq.s32 	%p43, %r8, 0;
	@%p43 bra 	$L__BB0_44;
	setp.eq.s32 	%p44, %r8, 1;
	@%p44 bra 	$L__BB0_41;
	add.s32 	%r32, %r13, %r68;
	setp.lt.s32 	%p45, %r32, 0;
	setp.ge.u32 	%p46, %r32, %r38;
	mul.wide.u32 	%rd36, %r68, 4;
	add.s64 	%rd5, %rd45, %rd36;
	or.pred  	%p47, %p45, %p46;
	@%p47 bra 	$L__BB0_38;
	add.s32 	%r60, %r32, %r14;
	mul.wide.u32 	%rd38, %r60, 4;
	add.s64 	%rd39, %rd1, %rd38;
	ld.global.f32 	%f67, [%rd39];
	ld.const.f32 	%f68, [%rd5];
	fma.rn.f32 	%f74, %f67, %f68, %f74;
$L__BB0_38:
	add.s32 	%r33, %r32, 1;
	setp.lt.s32 	%p48, %r33, 0;
	setp.ge.u32 	%p49, %r33, %r38;
	or.pred  	%p50, %p48, %p49;
	@%p50 bra 	$L__BB0_40;
	add.s32 	%r61, %r33, %r14;
	mul.wide.u32 	%rd40, %r61, 4;
	add.s64 	%rd41, %rd1, %rd40;
	ld.global.f32 	%f69, [%rd41];
	ld.const.f32 	%f70, [%rd5+4];
	fma.rn.f32 	%f74, %f69, %f70, %f74;
$L__BB0_40:
	add.s32 	%r68, %r68, 2;
$L__BB0_41:
	setp.eq.s32 	%p51, %r10, 0;
	@%p51 bra 	$L__BB0_44;
	add.s32 	%r36, %r13, %r68;
	setp.lt.s32 	%p52, %r36, 0;
	setp.ge.u32 	%p53, %r36, %r38;
	or.pred  	%p54, %p52, %p53;
	@%p54 bra 	$L__BB0_44;
	add.s32 	%r62, %r36, %r14;
	mul.wide.u32 	%rd42, %r62, 4;
	add.s64 	%rd43, %rd1, %rd42;
	ld.global.f32 	%f71, [%rd43];
	mul.wide.u32 	%rd44, %r68, 4;
	add.s64 	%rd46, %rd45, %rd44;
	ld.const.f32 	%f72, [%rd46];
	fma.rn.f32 	%f74, %f71, %f72, %f74;
$L__BB0_44:
	mul.wide.u32 	%rd47, %r64, 4;
	add.s64 	%rd48, %rd2, %rd47;
	st.global.f32 	[%rd48], %f74;
	add.s32 	%r64, %r64, %r2;
	setp.lt.u32 	%p55, %r64, %r3;
	@%p55 bra 	$L__BB0_4;
$L__BB0_45:
	ret;

}


// ===== COMPILED SASS (sm_100) =====

	.target	sm_100

	.elftype	@"ET_EXEC"


//--------------------- .note.nv.tkinfo           --------------------------
	.section	.note.nv.tkinfo,"",@"SHT_NOTE"
	.sectionflags	@"SHF_NOTE_NV_TKINFO"
	.tkinfo
        /*0018*/ 	.word	0x00000002
        /*0030*/ 	.string	""
        /*0030*/ 	.string	"ptxas"
        /*0030*/ 	.string	"Cuda compilation tools, release 13.0, V13.0.88"
        /*0030*/ 	.string	"Build cuda_13.0.r13.0/compiler.36424714_0"
        /*0030*/ 	.string	"-arch sm_100 -m 64 "



//--------------------- .note.nv.cuinfo           --------------------------
	.section	.note.nv.cuinfo,"",@"SHT_NOTE"
	.sectionflags	@"SHF_NOTE_NV_CUINFO"
        /*0018*/ 	.short	0x0002
        /*001a*/ 	.short	0x0064
        /*001c*/ 	.short	0x0082
	.zero		2


//--------------------- .nv.info                  --------------------------
	.section	.nv.info,"",@"SHT_CUDA_INFO"
	.align	4


	//----- nvinfo : EIATTR_REGCOUNT
	.align		4
        /*0000*/ 	.byte	0x04, 0x2f
        /*0002*/ 	.short	(.L_2 - .L_1)
	.align		4
.L_1:
        /*0004*/ 	.word	index@(_Z12conv_1dhz_cmPfS_jjj)
        /*0008*/ 	.word	0x0000001f


	//----- nvinfo : EIATTR_FRAME_SIZE
	.align		4
.L_2:
        /*000c*/ 	.byte	0x04, 0x11
        /*000e*/ 	.short	(.L_4 - .L_3)
	.align		4
.L_3:
        /*0010*/ 	.word	index@(_Z12conv_1dhz_cmPfS_jjj)
        /*0014*/ 	.word	0x00000000


	//----- nvinfo : EIATTR_MIN_STACK_SIZE
	.align		4
.L_4:
        /*0018*/ 	.byte	0x04, 0x12
        /*001a*/ 	.short	(.L_6 - .L_5)
	.align		4
.L_5:
        /*001c*/ 	.word	index@(_Z12conv_1dhz_cmPfS_jjj)
        /*0020*/ 	.word	0x00000000
.L_6:


//--------------------- .nv.compat                --------------------------
	.section	.nv.compat,"",@"SHT_CUDA_COMPAT_INFO"
	.align	4
        /*0000*/ 	.byte	0x02, 0x09, 0x00, 0x00, 0x02, 0x02, 0x01, 0x00, 0x02, 0x05, 0x05, 0x00, 0x03, 0x07, 0x01, 0x01
        /*0010*/ 	.byte	0x02, 0x03, 0x00, 0x00, 0x02, 0x06, 0x01, 0x00, 0x04, 0x0b, 0x08, 0x00, 0x09, 0x00, 0x00, 0x00
        /*0020*/ 	.byte	0x00, 0x00, 0x00, 0x00


//--------------------- .nv.info._Z12conv_1dhz_cmPfS_jjj --------------------------
	.section	.nv.info._Z12conv_1dhz_cmPfS_jjj,"",@"SHT_CUDA_INFO"
	.sectionflags	@""
	.align	4


	//----- nvinfo : EIATTR_CUDA_API_VERSION
	.align		4
        /*0000*/ 	.byte	0x04, 0x37
        /*0002*/ 	.short	(.L_8 - .L_7)
.L_7:
        /*0004*/ 	.word	0x00000082


	//----- nvinfo : EIATTR_KPARAM_INFO
	.align		4
.L_8:
        /*0008*/ 	.byte	0x04, 0x17
        /*000a*/ 	.short	(.L_10 - .L_9)
.L_9:
        /*000c*/ 	.word	0x00000000
        /*0010*/ 	.short	0x0004
        /*0012*/ 	.short	0x0018
        /*0014*/ 	.byte	0x00, 0xf0, 0x11, 0x00


	//----- nvinfo : EIATTR_KPARAM_INFO
	.align		4
.L_10:
        /*0018*/ 	.byte	0x04, 0x17
        /*001a*/ 	.short	(.L_12 - .L_11)
.L_11:
        /*001c*/ 	.word	0x00000000
        /*0020*/ 	.short	0x0003
        /*0022*/ 	.short	0x0014
        /*0024*/ 	.byte	0x00, 0xf0, 0x11, 0x00


	//----- nvinfo : EIATTR_KPARAM_INFO
	.align		4
.L_12:
        /*0028*/ 	.byte	0x04, 0x17
        /*002a*/ 	.short	(.L_14 - .L_13)
.L_13:
        /*002c*/ 	.word	0x00000000
        /*0030*/ 	.short	0x0002
        /*0032*/ 	.short	0x0010
        /*0034*/ 	.byte	0x00, 0xf0, 0x11, 0x00


	//----- nvinfo : EIATTR_KPARAM_INFO
	.align		4
.L_14:
        /*0038*/ 	.byte	0x04, 0x17
        /*003a*/ 	.short	(.L_16 - .L_15)
.L_15:
        /*003c*/ 	.word	0x00000000
        /*0040*/ 	.short	0x0001
        /*0042*/ 	.short	0x0008
        /*0044*/ 	.byte	0x00, 0xf5, 0x21, 0x00


	//----- nvinfo : EIATTR_KPARAM_INFO
	.align		4
.L_16:
        /*0048*/ 	.byte	0x04, 0x17
        /*004a*/ 	.short	(.L_18 - .L_17)
.L_17:
        /*004c*/ 	.word	0x00000000
        /*0050*/ 	.short	0x0000
        /*0052*/ 	.short	0x0000
        /*0054*/ 	.byte	0x00, 0xf5, 0x21, 0x00


	//----- nvinfo : EIATTR_SPARSE_MMA_MASK
	.align		4
.L_18:
        /*0058*/ 	.byte	0x03, 0x50
        /*005a*/ 	.short	0x0000


	//----- nvinfo : EIATTR_MAXREG_COUNT
	.align		4
        /*005c*/ 	.byte	0x03, 0x1b
        /*005e*/ 	.short	0x00ff


	//----- nvinfo : EIATTR_MERCURY_ISA_VERSION
	.align		4
        /*0060*/ 	.byte	0x03, 0x5f
        /*0062*/ 	.short	0x0101


	//----- nvinfo : EIATTR_VRC_CTA_INIT_COUNT
	.align		4
        /*0064*/ 	.byte	0x02, 0x4a
	.zero		1
	.zero		1


	//----- nvinfo : EIATTR_EXIT_INSTR_OFFSETS
	.align		4
        /*0068*/ 	.byte	0x04, 0x1c
        /*006a*/ 	.short	(.L_20 - .L_19)


	//   ....[0]....
.L_19:
        /*006c*/ 	.word	0x000000a0


	//   ....[1]....
        /*0070*/ 	.word	0x00000150


	//   ....[2]....
        /*0074*/ 	.word	0x00000dd0


	//----- nvinfo : EIATTR_CRS_STACK_SIZE
	.align		4
.L_20:
        /*0078*/ 	.byte	0x04, 0x1e
        /*007a*/ 	.short	(.L_22 - .L_21)
.L_21:
        /*007c*/ 	.word	0x00000000


	//----- nvinfo : EIATTR_CBANK_PARAM_SIZE
	.align		4
.L_22:
        /*0080*/ 	.byte	0x03, 0x19
        /*0082*/ 	.short	0x001c


	//----- nvinfo : EIATTR_PARAM_CBANK
	.align		4
        /*0084*/ 	.byte	0x04, 0x0a
        /*0086*/ 	.short	(.L_24 - .L_23)
	.align		4
.L_23:
        /*0088*/ 	.word	index@(.nv.constant0._Z12conv_1dhz_cmPfS_jjj)
        /*008c*/ 	.short	0x0380
        /*008e*/ 	.short	0x001c


	//----- nvinfo : EIATTR_SW_WAR
	.align		4
.L_24:
        /*0090*/ 	.byte	0x04, 0x36
        /*0092*/ 	.short	(.L_26 - .L_25)
.L_25:
        /*0094*/ 	.word	0x00000008
.L_26:


//--------------------- .nv.callgraph             --------------------------
	.section	.nv.callgraph,"",@"SHT_CUDA_CALLGRAPH"
	.align	4
	.sectionentsize	8
	.align		4
        /*0000*/ 	.word	0x00000000
	.align		4
        /*0004*/ 	.word	0xffffffff
	.align		4
        /*0008*/ 	.word	0x00000000
	.align		4
        /*000c*/ 	.word	0xfffffffe
	.align		4
        /*0010*/ 	.word	0x00000000
	.align		4
        /*0014*/ 	.word	0xfffffffd
	.align		4
        /*0018*/ 	.word	0x00000000
	.align		4
        /*001c*/ 	.word	0xfffffffc


//--------------------- .nv.constant3             --------------------------
	.section	.nv.constant3,"a",@progbits
	.align	4
.nv.constant3:
	.type		filter_cm,@object
	.size		filter_cm,(.L_0 - filter_cm)
filter_cm:
	.zero		1024
.L_0:


//--------------------- .text._Z12conv_1dhz_cmPfS_jjj --------------------------
	.section	.text._Z12conv_1dhz_cmPfS_jjj,"ax",@progbits
	.align	128
        .global         _Z12conv_1dhz_cmPfS_jjj
        .type           _Z12conv_1dhz_cmPfS_jjj,@function
        .size           _Z12conv_1dhz_cmPfS_jjj,(.L_x_10 - _Z12conv_1dhz_cmPfS_jjj)
        .other          _Z12conv_1dhz_cmPfS_jjj,@"STO_CUDA_ENTRY STV_DEFAULT"
_Z12conv_1dhz_cmPfS_jjj:
.text._Z12conv_1dhz_cmPfS_jjj:
[----:B------:R-:W-:Y:S01]  /*0000*/  LDC R1, c[0x0][0x37c] ;  /* 0x0000df00ff017b82 */ /* 0x000fe20000000800 */
[----:B------:R-:W0:Y:S07]  /*0010*/  S2R R3, SR_TID.X ;  /* 0x0000000000037919 */ /* 0x000e2e0000002100 */
[----:B------:R-:W0:Y:S01]  /*0020*/  S2UR UR6, SR_CTAID.X ;  /* 0x00000000000679c3 */ /* 0x000e220000002500 */
[----:B------:R-:W1:Y:S07]  /*0030*/  LDCU.64 UR4, c[0x0][0x390] ;  /* 0x00007200ff0477ac */ /* 0x000e6e0008000a00 */
[----:B------:R-:W0:Y:S01]  /*0040*/  LDC R2, c[0x0][0x360] ;  /* 0x0000d800ff027b82 */ /* 0x000e220000000800 */
[----:B------:R-:W2:Y:S01]  /*0050*/  LDCU UR7, c[0x0][0x370] ;  /* 0x00006e00ff0777ac */ /* 0x000ea20008000800 */
[----:B-1----:R-:W-:Y:S01]  /*0060*/  UIMAD UR4, UR5, UR4, URZ ;  /* 0x00000004050472a4 */ /* 0x002fe2000f8e02ff */
[----:B0-----:R-:W-:-:S02]  /*0070*/  IMAD R3, R2, UR6, R3 ;  /* 0x0000000602037c24 */ /* 0x001fc4000f8e0203 */
[----:B--2---:R-:W-:-:S03]  /*0080*/  IMAD R2, R2, UR7, RZ ;  /* 0x0000000702027c24 */ /* 0x004fc6000f8e02ff */
[----:B------:R-:W-:-:S13]  /*0090*/  ISETP.GE.U32.AND P0, PT, R3, UR4, PT ;  /* 0x0000000403007c0c */ /* 0x000fda000bf06070 */
[----:B------:R-:W-:Y:S05]  /*00a0*/  @P0 EXIT ;  /* 0x000000000000094d */ /* 0x000fea0003800000 */
[----:B------:R-:W0:Y:S01]  /*00b0*/  LDCU UR5, c[0x0][0x398] ;  /* 0x00007300ff0577ac */ /* 0x000e220008000800 */
[----:B------:R-:W1:Y:S01]  /*00c0*/  LDCU.64 UR10, c[0x0][0x358] ;  /* 0x00006b00ff0a77ac */ /* 0x000e620008000a00 */
[----:B0-----:R-:W-:-:S09]  /*00d0*/  UISETP.NE.AND UP0, UPT, UR5, URZ, UPT ;  /* 0x000000ff0500728c */ /* 0x001fd2000bf05270 */
[----:B-1----:R-:W-:Y:S05]  /*00e0*/  BRA.U UP0, `(.L_x_0) ;  /* 0x00000001001c7547 */ /* 0x002fea000b800000 */
[----:B------:R-:W0:Y:S02]  /*00f0*/  LDC.64 R6, c[0x0][0x388] ;  /* 0x0000e200ff067b82 */ /* 0x000e240000000a00 */
.L_x_1:
[----:B0-----:R-:W-:Y:S01]  /*0100*/  IMAD.WIDE.U32 R4, R3, 0x4, R6 ;  /* 0x0000000403047825 */ /* 0x001fe200078e0006 */
[----:B------:R-:W-:-:S04]  /*0110*/  IADD3 R3, PT, PT, R2, R3, RZ ;  /* 0x0000000302037210 */ /* 0x000fc80007ffe0ff */
[----:B------:R1:W-:Y:S01]  /*0120*/  STG.E desc[UR10][R4.64], RZ ;  /* 0x000000ff04007986 */ /* 0x0003e2000c10190a */
[----:B------:R-:W-:-:S13]  /*0130*/  ISETP.GE.U32.AND P0, PT, R3, UR4, PT ;  /* 0x0000000403007c0c */ /* 0x000fda000bf06070 */
[----:B-1----:R-:W-:Y:S05]  /*0140*/  @!P0 BRA `(.L_x_1) ;  /* 0xfffffffc00ec8947 */ /* 0x002fea000383ffff */
[----:B------:R-:W-:Y:S05]  /*0150*/  EXIT ;  /* 0x000000000000794d */ /* 0x000fea0003800000 */
.L_x_0:
[----:B------:R-:W-:Y:S02]  /*0160*/  ULOP3.LUT UR6, UR5, 0x7, URZ, 0xc0, !UPT ;  /* 0x0000000705067892 */ /* 0x000fe4000f8ec0ff */
[----:B------:R-:W-:Y:S02]  /*0170*/  ULOP3.LUT UR8, UR5, 0x3, URZ, 0xc0, !UPT ;  /* 0x0000000305087892 */ /* 0x000fe4000f8ec0ff */
[----:B------:R-:W-:Y:S02]  /*0180*/  UIADD3 UR7, UPT, UPT, UR6, -0x1, URZ ;  /* 0xffffffff06077890 */ /* 0x000fe4000fffe0ff */
[----:B------:R-:W-:Y:S02]  /*0190*/  ULOP3.LUT UR9, UR5, 0xfffffff8, URZ, 0xc0, !UPT ;  /* 0xfffffff805097892 */ /* 0x000fe4000f8ec0ff */
[----:B------:R-:W-:Y:S02]  /*01a0*/  USHF.R.U32.HI UR5, URZ, 0x1, UR5 ;  /* 0x00000001ff057899 */ /* 0x000fe40008011605 */
[----:B------:R-:W-:-:S11]  /*01b0*/  UISETP.GE.U32.AND UP0, UPT, UR7, 0x3, UPT ;  /* 0x000000030700788c */ /* 0x000fd6000bf06070 */
.L_x_8:
[----:B------:R-:W0:Y:S02]  /*01c0*/  LDCU UR7, c[0x0][0x390] ;  /* 0x00007200ff0777ac */ /* 0x000e240008000800 */
[----:B0-----:R-:W-:Y:S01]  /*01d0*/  MOV R9, UR7 ;  /* 0x0000000700097c02 */ /* 0x001fe20008000f00 */
[----:B------:R-:W0:Y:S03]  /*01e0*/  LDCU UR7, c[0x0][0x398] ;  /* 0x00007300ff0777ac */ /* 0x000e260008000800 */
[----:B------:R-:W1:Y:S01]  /*01f0*/  I2F.U32.RP R0, R9 ;  /* 0x0000000900007306 */ /* 0x000e620000209000 */
[----:B------:R-:W-:-:S07]  /*0200*/  ISETP.NE.U32.AND P1, PT, R9, RZ, PT ;  /* 0x000000ff0900720c */ /* 0x000fce0003f25070 */
[----:B-1----:R-:W1:Y:S01]  /*0210*/  MUFU.RCP R0, R0 ;  /* 0x0000000000007308 */ /* 0x002e620000001000 */
[----:B0-----:R-:W-:Y:S01]  /*0220*/  UISETP.GE.U32.AND UP1, UPT, UR7, 0x8, UPT ;  /* 0x000000080700788c */ /* 0x001fe2000bf26070 */
[----:B-1----:R-:W-:Y:S02]  /*0230*/  VIADD R4, R0, 0xffffffe ;  /* 0x0ffffffe00047836 */ /* 0x002fe40000000000 */
[----:B------:R-:W-:-:S04]  /*0240*/  IMAD.MOV.U32 R0, RZ, RZ, RZ ;  /* 0x000000ffff007224 */ /* 0x000fc800078e00ff */
[----:B------:R0:W1:Y:S02]  /*0250*/  F2I.FTZ.U32.TRUNC.NTZ R5, R4 ;  /* 0x0000000400057305 */ /* 0x000064000021f000 */
[----:B0-----:R-:W-:Y:S02]  /*0260*/  IMAD.MOV.U32 R4, RZ, RZ, RZ ;  /* 0x000000ffff047224 */ /* 0x001fe400078e00ff */
[----:B-1----:R-:W-:-:S05]  /*0270*/  IMAD R6, R5, R9, RZ ;  /* 0x0000000905067224 */ /* 0x002fca00078e02ff */
[----:B------:R-:W-:-:S05]  /*0280*/  IADD3 R7, PT, PT, -R6, RZ, RZ ;  /* 0x000000ff06077210 */ /* 0x000fca0007ffe1ff */
[----:B------:R-:W-:-:S04]  /*0290*/  IMAD.HI.U32 R6, R5, R7, R4 ;  /* 0x0000000705067227 */ /* 0x000fc800078e0004 */
[----:B------:R-:W-:Y:S02]  /*02a0*/  HFMA2 R7, -RZ, RZ, 0, 0 ;  /* 0x00000000ff077431 */ /* 0x000fe400000001ff */
[----:B------:R-:W-:-:S05]  /*02b0*/  IMAD.HI.U32 R6, R6, R3, RZ ;  /* 0x0000000306067227 */ /* 0x000fca00078e00ff */
[----:B------:R-:W-:-:S05]  /*02c0*/  IADD3 R6, PT, PT, -R6, RZ, RZ ;  /* 0x000000ff06067210 */ /* 0x000fca0007ffe1ff */
[----:B------:R-:W-:-:S05]  /*02d0*/  IMAD R6, R9, R6, R3 ;  /* 0x0000000609067224 */ /* 0x000fca00078e0203 */
[----:B------:R-:W-:-:S13]  /*02e0*/  ISETP.GE.U32.AND P0, PT, R6, R9, PT ;  /* 0x000000090600720c */ /* 0x000fda0003f06070 */
[----:B------:R-:W-:-:S05]  /*02f0*/  @P0 IMAD.IADD R6, R6, 0x1, -R9 ;  /* 0x0000000106060824 */ /* 0x000fca00078e0a09 */
[----:B------:R-:W-:-:S13]  /*0300*/  ISETP.GE.U32.AND P0, PT, R6, R9, PT ;  /* 0x000000090600720c */ /* 0x000fda0003f06070 */
[-C--:B------:R-:W-:Y:S02]  /*0310*/  @P0 IADD3 R6, PT, PT, R6, -R9.reuse, RZ ;  /* 0x8000000906060210 */ /* 0x080fe40007ffe0ff */
[----:B------:R-:W-:-:S04]  /*0320*/  @!P1 LOP3.LUT R6, RZ, R9, RZ, 0x33, !PT ;  /* 0x00000009ff069212 */ /* 0x000fc800078e33ff */
[C---:B------:R-:W-:Y:S01]  /*0330*/  IADD3 R5, PT, PT, -R6.reuse, R3, RZ ;  /* 0x0000000306057210 */ /* 0x040fe20007ffe1ff */
[----:B------:R-:W-:Y:S01]  /*0340*/  VIADD R4, R6, -UR5 ;  /* 0x8000000506047c36 */ /* 0x000fe20008000000 */
[----:B------:R-:W-:Y:S06]  /*0350*/  BRA.U !UP1, `(.L_x_2) ;  /* 0x0000000509407547 */ /* 0x000fec000b800000 */
[----:B------:R-:W0:Y:S01]  /*0360*/  LDC R9, c[0x0][0x390] ;  /* 0x0000e400ff097b82 */ /* 0x000e220000000800 */
[----:B------:R-:W-:Y:S01]  /*0370*/  IMAD.MOV.U32 R0, RZ, RZ, RZ ;  /* 0x000000ffff007224 */ /* 0x000fe200078e00ff */
[----:B------:R-:W-:-:S07]  /*0380*/  MOV R7, RZ ;  /* 0x000000ff00077202 */ /* 0x000fce0000000f00 */
.L_x_3:
[----:B------:R-:W-:-:S05]  /*0390*/  IMAD.IADD R28, R4, 0x1, R7 ;  /* 0x00000001041c7824 */ /* 0x000fca00078e0207 */
[----:B0-----:R-:W-:-:S04]  /*03a0*/  ISETP.GE.U32.AND P6, PT, R28, R9, PT ;  /* 0x000000091c00720c */ /* 0x001fc80003fc6070 */
[----:B------:R-:W-:-:S13]  /*03b0*/  ISETP.LT.OR P6, PT, R28, RZ, P6 ;  /* 0x000000ff1c00720c */ /* 0x000fda00037c1670 */
[----:B------:R-:W0:Y:S01]  /*03c0*/  @!P6 LDC.64 R10, c[0x0][0x380] ;  /* 0x0000e000ff0aeb82 */ /* 0x000e220000000a00 */
[----:B------:R-:W-:-:S05]  /*03d0*/  @!P6 IADD3 R13, PT, PT, R5, R28, RZ ;  /* 0x0000001c050de210 */ /* 0x000fca0007ffe0ff */
[----:B0-----:R-:W-:-:S06]  /*03e0*/  @!P6 IMAD.WIDE.U32 R10, R13, 0x4, R10 ;  /* 0x000000040d0ae825 */ /* 0x001fcc00078e000a */
[----:B------:R0:W2:Y:S01]  /*03f0*/  @!P6 LDG.E R11, desc[UR10][R10.64] ;  /* 0x0000000a0a0be981 */ /* 0x0000a2000c1e1900 */
[C---:B------:R-:W-:Y:S01]  /*0400*/  IADD3 R16, PT, PT, R28.reuse, 0x2, RZ ;  /* 0x000000021c107810 */ /* 0x040fe20007ffe0ff */
[C---:B------:R-:W-:Y:S01]  /*0410*/  VIADD R14, R28.reuse, 0x1 ;  /* 0x000000011c0e7836 */ /* 0x040fe20000000000 */
[----:B------:R-:W-:Y:S01]  /*0420*/  IADD3 R24, PT, PT, R28, 0x3, RZ ;  /* 0x000000031c187810 */ /* 0x000fe20007ffe0ff */
[----:B------:R-:W-:Y:S01]  /*0430*/  IMAD.SHL.U32 R6, R7, 0x4, RZ ;  /* 0x0000000407067824 */ /* 0x000fe200078e00ff */
[-C--:B------:R-:W-:Y:S01]  /*0440*/  ISETP.GE.U32.AND P1, PT, R16, R9.reuse, PT ;  /* 0x000000091000720c */ /* 0x080fe20003f26070 */
[----:B------:R-:W-:Y:S01]  /*0450*/  VIADD R8, R28, 0x4 ;  /* 0x000000041c087836 */ /* 0x000fe20000000000 */
[----:B------:R-:W-:Y:S01]  /*0460*/  ISETP.GE.U32.AND P0, PT, R14, R9, PT ;  /* 0x000000090e00720c */ /* 0x000fe20003f06070 */
[----:B------:R-:W2:Y:S01]  /*0470*/  @!P6 LDC R12, c[0x3][R6] ;  /* 0x00c00000060ceb82 */ /* 0x000ea20000000800 */
[----:B------:R-:W-:Y:S01]  /*0480*/  ISETP.LT.OR P1, PT, R16, RZ, P1 ;  /* 0x000000ff1000720c */ /* 0x000fe20000f21670 */
[----:B------:R-:W-:Y:S01]  /*0490*/  VIADD R26, R28, 0x6 ;  /* 0x000000061c1a7836 */ /* 0x000fe20000000000 */
[----:B------:R-:W-:-:S02]  /*04a0*/  ISETP.LT.OR P0, PT, R14, RZ, P0 ;  /* 0x000000ff0e00720c */ /* 0x000fc40000701670 */
[-C--:B------:R-:W-:Y:S02]  /*04b0*/  ISETP.GE.U32.AND P2, PT, R24, R9.reuse, PT ;  /* 0x000000091800720c */ /* 0x080fe40003f46070 */
[----:B0-----:R-:W-:Y:S02]  /*04c0*/  IADD3 R10, PT, PT, R28, 0x5, RZ ;  /* 0x000000051c0a7810 */ /* 0x001fe40007ffe0ff */
[----:B------:R-:W-:Y:S02]  /*04d0*/  ISETP.LT.OR P2, PT, R24, RZ, P2 ;  /* 0x000000ff1800720c */ /* 0x000fe40001741670 */
[-C--:B------:R-:W-:Y:S02]  /*04e0*/  ISETP.GE.U32.AND P3, PT, R8, R9.reuse, PT ;  /* 0x000000090800720c */ /* 0x080fe40003f66070 */
[----:B------:R-:W-:Y:S01]  /*04f0*/  ISETP.GE.U32.AND P5, PT, R10, R9, PT ;  /* 0x000000090a00720c */ /* 0x000fe20003fa6070 */
[----:B------:R-:W0:Y:S01]  /*0500*/  @!P1 LDC.64 R18, c[0x0][0x380] ;  /* 0x0000e000ff129b82 */ /* 0x000e220000000a00 */
[----:B------:R-:W-:-:S02]  /*0510*/  ISETP.LT.OR P3, PT, R8, RZ, P3 ;  /* 0x000000ff0800720c */ /* 0x000fc40001f61670 */
[----:B------:R-:W-:Y:S02]  /*0520*/  IADD3 R28, PT, PT, R28, 0x7, RZ ;  /* 0x000000071c1c7810 */ /* 0x000fe40007ffe0ff */
[----:B------:R-:W-:Y:S02]  /*0530*/  ISETP.GE.U32.AND P4, PT, R26, R9, PT ;  /* 0x000000091a00720c */ /* 0x000fe40003f86070 */
[----:B------:R-:W-:Y:S01]  /*0540*/  ISETP.LT.OR P5, PT, R10, RZ, P5 ;  /* 0x000000ff0a00720c */ /* 0x000fe20002fa1670 */
[----:B------:R-:W1:Y:S01]  /*0550*/  @!P0 LDC.64 R20, c[0x0][0x380] ;  /* 0x0000e000ff148b82 */ /* 0x000e620000000a00 */
[----:B------:R-:W-:Y:S02]  /*0560*/  ISETP.LT.OR P4, PT, R26, RZ, P4 ;  /* 0x000000ff1a00720c */ /* 0x000fe40002781670 */
[----:B------:R-:W-:-:S05]  /*0570*/  @!P1 IADD3 R23, PT, PT, R5, R16, RZ ;  /* 0x0000001005179210 */ /* 0x000fca0007ffe0ff */
[----:B------:R-:W3:Y:S01]  /*0580*/  @!P3 LDC.64 R16, c[0x0][0x380] ;  /* 0x0000e000ff10bb82 */ /* 0x000ee20000000a00 */
[----:B0-----:R-:W-:-:S07]  /*0590*/  @!P1 IMAD.WIDE.U32 R18, R23, 0x4, R18 ;  /* 0x0000000417129825 */ /* 0x001fce00078e0012 */
[----:B------:R-:W0:Y:S01]  /*05a0*/  @!P4 LDC.64 R22, c[0x0][0x380] ;  /* 0x0000e000ff16cb82 */ /* 0x000e220000000a00 */
[----:B------:R-:W-:Y:S01]  /*05b0*/  @!P5 IMAD.IADD R27, R5, 0x1, R10 ;  /* 0x00000001051bd824 */ /* 0x000fe200078e020a */
[----:B------:R-:W4:Y:S01]  /*05c0*/  @!P1 LDG.E R19, desc[UR10][R18.64] ;  /* 0x0000000a12139981 */ /* 0x000f22000c1e1900 */
[----:B--2---:R-:W-:Y:S01]  /*05d0*/  @!P6 FFMA R0, R11, R12, R0 ;  /* 0x0000000c0b00e223 */ /* 0x004fe20000000000 */
[----:B------:R-:W-:-:S04]  /*05e0*/  ISETP.GE.U32.AND P6, PT, R28, R9, PT ;  /* 0x000000091c00720c */ /* 0x000fc80003fc6070 */
[----:B------:R-:W2:Y:S01]  /*05f0*/  @!P2 LDC.64 R12, c[0x0][0x380] ;  /* 0x0000e000ff0cab82 */ /* 0x000ea20000000a00 */
[----:B------:R-:W-:Y:S01]  /*0600*/  @!P0 IMAD.IADD R11, R5, 0x1, R14 ;  /* 0x00000001050b8824 */ /* 0x000fe200078e020e */
[----:B------:R-:W-:-:S03]  /*0610*/  ISETP.LT.OR P6, PT, R28, RZ, P6 ;  /* 0x000000ff1c00720c */ /* 0x000fc600037c1670 */
[----:B-1----:R-:W-:-:S03]  /*0620*/  @!P0 IMAD.WIDE.U32 R20, R11, 0x4, R20 ;  /* 0x000000040b148825 */ /* 0x002fc600078e0014 */
[----:B------:R-:W1:Y:S01]  /*0630*/  @!P5 LDC.64 R14, c[0x0][0x380] ;  /* 0x0000e000ff0edb82 */ /* 0x000e620000000a00 */
[----:B------:R-:W-:Y:S02]  /*0640*/  @!P2 IMAD.IADD R11, R5, 0x1, R24 ;  /* 0x00000001050ba824 */ /* 0x000fe400078e0218 */
[----:B------:R-:W5:Y:S05]  /*0650*/  @!P0 LDG.E R21, desc[UR10][R20.64] ;  /* 0x0000000a14158981 */ /* 0x000f6a000c1e1900 */
[----:B------:R-:W0:Y:S01]  /*0660*/  @!P6 LDC.64 R24, c[0x0][0x380] ;  /* 0x0000e000ff18eb82 */ /* 0x000e220000000a00 */
[----:B--2---:R-:W-:Y:S01]  /*0670*/  @!P2 IMAD.WIDE.U32 R12, R11, 0x4, R12 ;  /* 0x000000040b0ca825 */ /* 0x004fe200078e000c */
[----:B------:R-:W-:-:S05]  /*0680*/  @!P3 IADD3 R11, PT, PT, R5, R8, RZ ;  /* 0x00000008050bb210 */ /* 0x000fca0007ffe0ff */
[----:B---3--:R-:W-:Y:S01]  /*0690*/  @!P3 IMAD.WIDE.U32 R16, R11, 0x4, R16 ;  /* 0x000000040b10b825 */ /* 0x008fe200078e0010 */
[----:B------:R2:W3:Y:S01]  /*06a0*/  @!P2 LDG.E R13, desc[UR10][R12.64] ;  /* 0x0000000a0c0da981 */ /* 0x0004e2000c1e1900 */
[----:B------:R-:W-:Y:S02]  /*06b0*/  @!P4 IADD3 R11, PT, PT, R5, R26, RZ ;  /* 0x0000001a050bc210 */ /* 0x000fe40007ffe0ff */
[----:B-1----:R-:W-:Y:S02]  /*06c0*/  @!P5 IMAD.WIDE.U32 R14, R27, 0x4, R14 ;  /* 0x000000041b0ed825 */ /* 0x002fe400078e000e */
[----:B------:R1:W3:Y:S02]  /*06d0*/  @!P3 LDG.E R17, desc[UR10][R16.64] ;  /* 0x0000000a1011b981 */ /* 0x0002e4000c1e1900 */
[----:B------:R-:W-:Y:S02]  /*06e0*/  @!P6 IMAD.IADD R27, R5, 0x1, R28 ;  /* 0x00000001051be824 */ /* 0x000fe400078e021c */
[----:B0-----:R-:W-:Y:S01]  /*06f0*/  @!P4 IMAD.WIDE.U32 R22, R11, 0x4, R22 ;  /* 0x000000040b16c825 */ /* 0x001fe200078e0016 */
[----:B------:R-:W3:Y:S03]  /*0700*/  @!P5 LDG.E R15, desc[UR10][R14.64] ;  /* 0x0000000a0e0fd981 */ /* 0x000ee6000c1e1900 */
[----:B------:R-:W-:-:S02]  /*0710*/  @!P6 IMAD.WIDE.U32 R24, R27, 0x4, R24 ;  /* 0x000000041b18e825 */ /* 0x000fc400078e0018 */
[----:B------:R-:W3:Y:S04]  /*0720*/  @!P4 LDG.E R23, desc[UR10][R22.64] ;  /* 0x0000000a1617c981 */ /* 0x000ee8000c1e1900 */
[----:B------:R-:W3:Y:S01]  /*0730*/  @!P6 LDG.E R25, desc[UR10][R24.64] ;  /* 0x0000000a1819e981 */ /* 0x000ee2000c1e1900 */
[----:B------:R-:W5:Y:S08]  /*0740*/  @!P0 LDC R8, c[0x3][R6+0x4] ;  /* 0x00c0010006088b82 */ /* 0x000f700000000800 */
[----:B------:R-:W4:Y:S08]  /*0750*/  @!P1 LDC R10, c[0x3][R6+0x8] ;  /* 0x00c00200060a9b82 */ /* 0x000f300000000800 */
[----:B------:R-:W3:Y:S08]  /*0760*/  @!P2 LDC R11, c[0x3][R6+0xc] ;  /* 0x00c00300060bab82 */ /* 0x000ef00000000800 */
[----:B--2---:R-:W0:Y:S08]  /*0770*/  @!P3 LDC R12, c[0x3][R6+0x10] ;  /* 0x00c00400060cbb82 */ /* 0x004e300000000800 */
[----:B-1----:R-:W1:Y:S08]  /*0780*/  @!P5 LDC R16, c[0x3][R6+0x14] ;  /* 0x00c005000610db82 */ /* 0x002e700000000800 */
[----:B------:R-:W2:Y:S01]  /*0790*/  @!P4 LDC R18, c[0x3][R6+0x18] ;  /* 0x00c006000612cb82 */ /* 0x000ea20000000800 */
[----:B------:R-:W-:Y:S01]  /*07a0*/  IADD3 R7, PT, PT, R7, 0x8, RZ ;  /* 0x0000000807077810 */ /* 0x000fe20007ffe0ff */
[----:B-----5:R-:W-:-:S06]  /*07b0*/  @!P0 FFMA R0, R21, R8, R0 ;  /* 0x0000000815008223 */ /* 0x020fcc0000000000 */
[----:B------:R-:W5:Y:S01]  /*07c0*/  @!P6 LDC R8, c[0x3][R6+0x1c] ;  /* 0x00c007000608eb82 */ /* 0x000f620000000800 */
[----:B----4-:R-:W-:Y:S01]  /*07d0*/  @!P1 FFMA R0, R19, R10, R0 ;  /* 0x0000000a13009223 */ /* 0x010fe20000000000 */
[----:B------:R-:W-:-:S03]  /*07e0*/  ISETP.NE.AND P0, PT, R7, UR9, PT ;  /* 0x0000000907007c0c */ /* 0x000fc6000bf05270 */
[----:B---3--:R-:W-:-:S04]  /*07f0*/  @!P2 FFMA R0, R13, R11, R0 ;  /* 0x0000000b0d00a223 */ /* 0x008fc80000000000 */
[----:B0-----:R-:W-:-:S04]  /*0800*/  @!P3 FFMA R0, R17, R12, R0 ;  /* 0x0000000c1100b223 */ /* 0x001fc80000000000 */
[----:B-1----:R-:W-:-:S04]  /*0810*/  @!P5 FFMA R0, R15, R16, R0 ;  /* 0x000000100f00d223 */ /* 0x002fc80000000000 */
[----:B--2---:R-:W-:-:S04]  /*0820*/  @!P4 FFMA R0, R23, R18, R0 ;  /* 0x000000121700c223 */ /* 0x004fc80000000000 */
[----:B-----5:R-:W-:Y:S01]  /*0830*/  @!P6 FFMA R0, R25, R8, R0 ;  /* 0x000000081900e223 */ /* 0x020fe20000000000 */
[----:B------:R-:W-:Y:S06]  /*0840*/  @P0 BRA `(.L_x_3) ;  /* 0xfffffff800d00947 */ /* 0x000fec000383ffff */
[----:B------:R-:W-:-:S07]  /*0850*/  IMAD.U32 R7, RZ, RZ, UR9 ;  /* 0x00000009ff077e24 */ /* 0x000fce000f8e00ff */
.L_x_2:
[----:B------:R-:W-:-:S09]  /*0860*/  UISETP.NE.AND UP1, UPT, UR6, URZ, UPT ;  /* 0x000000ff0600728c */ /* 0x000fd2000bf25270 */
[----:B------:R-:W-:Y:S05]  /*0870*/  BRA.U !UP1, `(.L_x_4) ;  /* 0x00000005093c7547 */ /* 0x000fea000b800000 */
[----:B------:R-:W-:Y:S01]  /*0880*/  UISETP.NE.AND UP1, UPT, UR8, URZ, UPT ;  /* 0x000000ff0800728c */ /* 0x000fe2000bf25270 */
[----:B------:R-:W-:Y:S10]  /*0890*/  BRA.U !UP0, `(.L_x_5) ;  /* 0x0000000108987547 */ /* 0x000ff4000b800000 */
[----:B------:R-:W-:-:S04]  /*08a0*/  IADD3 R6, PT, PT, R4, R7, RZ ;  /* 0x0000000704067210 */ /* 0x000fc80007ffe0ff */
[CC--:B------:R-:W-:Y:S01]  /*08b0*/  ISETP.GE.U32.AND P0, PT, R6.reuse, R9.reuse, PT ;  /* 0x000000090600720c */ /* 0x0c0fe20003f06070 */
[C---:B------:R-:W-:Y:S01]  /*08c0*/  VIADD R8, R6.reuse, 0x1 ;  /* 0x0000000106087836 */ /* 0x040fe20000000000 */
[C---:B------:R-:W-:Y:S01]  /*08d0*/  IADD3 R18, PT, PT, R6.reuse, 0x2, RZ ;  /* 0x0000000206127810 */ /* 0x040fe20007ffe0ff */
[C---:B------:R-:W-:Y:S01]  /*08e0*/  VIADD R20, R6.reuse, 0x3 ;  /* 0x0000000306147836 */ /* 0x040fe20000000000 */
[----:B------:R-:W-:Y:S02]  /*08f0*/  ISETP.LT.OR P0, PT, R6, RZ, P0 ;  /* 0x000000ff0600720c */ /* 0x000fe40000701670 */
[-C--:B------:R-:W-:Y:S02]  /*0900*/  ISETP.GE.U32.AND P1, PT, R8, R9.reuse, PT ;  /* 0x000000090800720c */ /* 0x080fe40003f26070 */
[----:B------:R-:W-:Y:S02]  /*0910*/  ISETP.GE.U32.AND P2, PT, R18, R9, PT ;  /* 0x000000091200720c */ /* 0x000fe40003f46070 */
[----:B------:R-:W-:-:S02]  /*0920*/  ISETP.LT.OR P1, PT, R8, RZ, P1 ;  /* 0x000000ff0800720c */ /* 0x000fc40000f21670 */
[----:B------:R-:W-:Y:S02]  /*0930*/  ISETP.GE.U32.AND P3, PT, R20, R9, PT ;  /* 0x000000091400720c */ /* 0x000fe40003f66070 */
[----:B------:R-:W-:Y:S02]  /*0940*/  ISETP.LT.OR P2, PT, R18, RZ, P2 ;  /* 0x000000ff1200720c */ /* 0x000fe40001741670 */
[----:B------:R-:W-:Y:S01]  /*0950*/  ISETP.LT.OR P3, PT, R20, RZ, P3 ;  /* 0x000000ff1400720c */ /* 0x000fe20001f61670 */
[----:B------:R-:W0:Y:S01]  /*0960*/  @!P0 LDC.64 R16, c[0x0][0x380] ;  /* 0x0000e000ff108b82 */ /* 0x000e220000000a00 */
[----:B------:R-:W-:-:S05]  /*0970*/  @!P0 IADD3 R19, PT, PT, R5, R6, RZ ;  /* 0x0000000605138210 */ /* 0x000fca0007ffe0ff */
[----:B------:R-:W-:Y:S02]  /*0980*/  @!P1 IMAD.IADD R21, R5, 0x1, R8 ;  /* 0x0000000105159824 */ /* 0x000fe400078e0208 */
[----:B------:R-:W1:Y:S08]  /*0990*/  @!P1 LDC.64 R14, c[0x0][0x380] ;  /* 0x0000e000ff0e9b82 */ /* 0x000e700000000a00 */
[----:B------:R-:W2:Y:S08]  /*09a0*/  @!P2 LDC.64 R12, c[0x0][0x380] ;  /* 0x0000e000ff0cab82 */ /* 0x000eb00000000a00 */
[----:B------:R-:W3:Y:S01]  /*09b0*/  @!P3 LDC.64 R10, c[0x0][0x380] ;  /* 0x0000e000ff0abb82 */ /* 0x000ee20000000a00 */
[----:B0-----:R-:W-:Y:S01]  /*09c0*/  @!P0 IMAD.WIDE.U32 R16, R19, 0x4, R16 ;  /* 0x0000000413108825 */ /* 0x001fe200078e0010 */
[----:B------:R-:W-:-:S05]  /*09d0*/  @!P2 IADD3 R19, PT, PT, R5, R18, RZ ;  /* 0x000000120513a210 */ /* 0x000fca0007ffe0ff */
[----:B------:R0:W4:Y:S01]  /*09e0*/  @!P0 LDG.E R17, desc[UR10][R16.64] ;  /* 0x0000000a10118981 */ /* 0x000122000c1e1900 */
[----:B-1----:R-:W-:-:S04]  /*09f0*/  @!P1 IMAD.WIDE.U32 R14, R21, 0x4, R14 ;  /* 0x00000004150e9825 */ /* 0x002fc800078e000e */
[----:B------:R-:W-:Y:S02]  /*0a00*/  @!P3 IMAD.IADD R21, R5, 0x1, R20 ;  /* 0x000000010515b824 */ /* 0x000fe400078e0214 */
[----:B------:R-:W5:Y:S01]  /*0a10*/  @!P1 LDG.E R15, desc[UR10][R14.64] ;  /* 0x0000000a0e0f9981 */ /* 0x000f62000c1e1900 */
[----:B--2---:R-:W-:-:S06]  /*0a20*/  @!P2 IMAD.WIDE.U32 R12, R19, 0x4, R12 ;  /* 0x00000004130ca825 */ /* 0x004fcc00078e000c */
[----:B------:R-:W2:Y:S01]  /*0a30*/  @!P2 LDG.E R13, desc[UR10][R12.64] ;  /* 0x0000000a0c0da981 */ /* 0x000ea2000c1e1900 */
[----:B---3--:R-:W-:-:S06]  /*0a40*/  @!P3 IMAD.WIDE.U32 R10, R21, 0x4, R10 ;  /* 0x00000004150ab825 */ /* 0x008fcc00078e000a */
[----:B------:R-:W3:Y:S01]  /*0a50*/  @!P3 LDG.E R11, desc[UR10][R10.64] ;  /* 0x0000000a0a0bb981 */ /* 0x000ee2000c1e1900 */
[----:B------:R-:W-:-:S04]  /*0a60*/  SHF.L.U32 R6, R7, 0x2, RZ ;  /* 0x0000000207067819 */ /* 0x000fc800000006ff */
[----:B------:R-:W4:Y:S08]  /*0a70*/  @!P0 LDC R8, c[0x3][R6] ;  /* 0x00c0000006088b82 */ /* 0x000f300000000800 */
[----:B------:R-:W5:Y:S08]  /*0a80*/  @!P1 LDC R18, c[0x3][R6+0x4] ;  /* 0x00c0010006129b82 */ /* 0x000f700000000800 */
[----:B------:R-:W2:Y:S08]  /*0a90*/  @!P2 LDC R19, c[0x3][R6+0x8] ;  /* 0x00c002000613ab82 */ /* 0x000eb00000000800 */
[----:B0-----:R-:W3:Y:S01]  /*0aa0*/  @!P3 LDC R16, c[0x3][R6+0xc] ;  /* 0x00c003000610bb82 */ /* 0x001ee20000000800 */
[----:B------:R-:W-:-:S02]  /*0ab0*/  VIADD R7, R7, 0x4 ;  /* 0x0000000407077836 */ /* 0x000fc40000000000 */
[----:B----4-:R-:W-:-:S04]  /*0ac0*/  @!P0 FFMA R0, R17, R8, R0 ;  /* 0x0000000811008223 */ /* 0x010fc80000000000 */
[----:B-----5:R-:W-:-:S04]  /*0ad0*/  @!P1 FFMA R0, R15, R18, R0 ;  /* 0x000000120f009223 */ /* 0x020fc80000000000 */
[----:B--2---:R-:W-:-:S04]  /*0ae0*/  @!P2 FFMA R0, R13, R19, R0 ;  /* 0x000000130d00a223 */ /* 0x004fc80000000000 */
[----:B---3--:R-:W-:-:S07]  /*0af0*/  @!P3 FFMA R0, R11, R16, R0 ;  /* 0x000000100b00b223 */ /* 0x008fce0000000000 */
.L_x_5:
[----:B------:R-:W-:Y:S04]  /*0b00*/  BSSY.RECONVERGENT B0, `(.L_x_4) ;  /* 0x0000026000007945 */ /* 0x000fe80003800200 */
[----:B------:R-:W-:Y:S05]  /*0b10*/  BRA.U !UP1, `(.L_x_6) ;  /* 0x0000000109907547 */ /* 0x000fea000b800000 */
[----:B------:R-:W0:Y:S01]  /*0b20*/  LDCU UR7, c[0x0][0x398] ;  /* 0x00007300ff0777ac */ /* 0x000e220008000800 */
[----:B------:R-:W-:Y:S02]  /*0b30*/  UISETP.NE.AND UP1, UPT, UR8, 0x1, UPT ;  /* 0x000000010800788c */ /* 0x000fe4000bf25270 */
[----:B0-----:R-:W-:-:S07]  /*0b40*/  ULOP3.LUT UP2, URZ, UR7, 0x1, URZ, 0xc0, !UPT ;  /* 0x0000000107ff7892 */ /* 0x001fce000f84c0ff */
[----:B------:R-:W-:Y:S05]  /*0b50*/  BRA.U !UP1, `(.L_x_7) ;  /* 0x0000000109507547 */ /* 0x000fea000b800000 */
[----:B------:R-:W-:-:S04]  /*0b60*/  IADD3 R8, PT, PT, R4, R7, RZ ;  /* 0x0000000704087210 */ /* 0x000fc80007ffe0ff */
[C---:B------:R-:W-:Y:S01]  /*0b70*/  ISETP.GE.U32.AND P0, PT, R8.reuse, R9, PT ;  /* 0x000000090800720c */ /* 0x040fe20003f06070 */
[----:B------:R-:W-:-:S03]  /*0b80*/  VIADD R6, R8, 0x1 ;  /* 0x0000000108067836 */ /* 0x000fc60000000000 */
[----:B------:R-:W-:Y:S02]  /*0b90*/  ISETP.LT.OR P0, PT, R8, RZ, P0 ;  /* 0x000000ff0800720c */ /* 0x000fe40000701670 */
[----:B------:R-:W-:-:S04]  /*0ba0*/  ISETP.GE.U32.AND P1, PT, R6, R9, PT ;  /* 0x000000090600720c */ /* 0x000fc80003f26070 */
[----:B------:R-:W-:-:S07]  /*0bb0*/  ISETP.LT.OR P1, PT, R6, RZ, P1 ;  /* 0x000000ff0600720c */ /* 0x000fce0000f21670 */
[----:B------:R-:W0:Y:S01]  /*0bc0*/  @!P0 LDC.64 R10, c[0x0][0x380] ;  /* 0x0000e000ff0a8b82 */ /* 0x000e220000000a00 */
[----:B------:R-:W-:-:S05]  /*0bd0*/  @!P0 IADD3 R15, PT, PT, R5, R8, RZ ;  /* 0x00000008050f8210 */ /* 0x000fca0007ffe0ff */
[----:B------:R-:W-:Y:S02]  /*0be0*/  @!P1 IMAD.IADD R17, R5, 0x1, R6 ;  /* 0x0000000105119824 */ /* 0x000fe400078e0206 */
[----:B------:R-:W1:Y:S01]  /*0bf0*/  @!P1 LDC.64 R12, c[0x0][0x380] ;  /* 0x0000e000ff0c9b82 */ /* 0x000e620000000a00 */
[----:B0-----:R-:W-:-:S06]  /*0c00*/  @!P0 IMAD.WIDE.U32 R10, R15, 0x4, R10 ;  /* 0x000000040f0a8825 */ /* 0x001fcc00078e000a */
[----:B------:R-:W2:Y:S01]  /*0c10*/  @!P0 LDG.E R11, desc[UR10][R10.64] ;  /* 0x0000000a0a0b8981 */ /* 0x000ea2000c1e1900 */
[----:B-1----:R-:W-:-:S06]  /*0c20*/  @!P1 IMAD.WIDE.U32 R12, R17, 0x4, R12 ;  /* 0x00000004110c9825 */ /* 0x002fcc00078e000c */
[----:B------:R-:W3:Y:S01]  /*0c30*/  @!P1 LDG.E R13, desc[UR10][R12.64] ;  /* 0x0000000a0c0d9981 */ /* 0x000ee2000c1e1900 */
[----:B------:R-:W-:-:S04]  /*0c40*/  SHF.L.U32 R14, R7, 0x2, RZ ;  /* 0x00000002070e7819 */ /* 0x000fc800000006ff */
[----:B------:R-:W2:Y:S08]  /*0c50*/  @!P0 LDC R6, c[0x3][R14] ;  /* 0x00c000000e068b82 */ /* 0x000eb00000000800 */
[----:B------:R-:W3:Y:S01]  /*0c60*/  @!P1 LDC R8, c[0x3][R14+0x4] ;  /* 0x00c001000e089b82 */ /* 0x000ee20000000800 */
[----:B------:R-:W-:Y:S02]  /*0c70*/  VIADD R7, R7, 0x2 ;  /* 0x0000000207077836 */ /* 0x000fe40000000000 */
[----:B--2---:R-:W-:-:S04]  /*0c80*/  @!P0 FFMA R0, R11, R6, R0 ;  /* 0x000000060b008223 */ /* 0x004fc80000000000 */
[----:B---3--:R-:W-:-:S07]  /*0c90*/  @!P1 FFMA R0, R13, R8, R0 ;  /* 0x000000080d009223 */ /* 0x008fce0000000000 */
.L_x_7:
[----:B------:R-:W-:Y:S05]  /*0ca0*/  BRA.U !UP2, `(.L_x_6) ;  /* 0x000000010a2c7547 */ /* 0x000fea000b800000 */
[----:B------:R-:W-:-:S04]  /*0cb0*/  IADD3 R4, PT, PT, R4, R7, RZ ;  /* 0x0000000704047210 */ /* 0x000fc80007ffe0ff */
[----:B------:R-:W-:-:S04]  /*0cc0*/  ISETP.GE.U32.AND P0, PT, R4, R9, PT ;  /* 0x000000090400720c */ /* 0x000fc80003f06070 */
[----:B------:R-:W-:-:S13]  /*0cd0*/  ISETP.LT.OR P0, PT, R4, RZ, P0 ;  /* 0x000000ff0400720c */ /* 0x000fda0000701670 */
[----:B------:R-:W-:Y:S05]  /*0ce0*/  @P0 BRA `(.L_x_6) ;  /* 0x00000000001c0947 */ /* 0x000fea0003800000 */
[----:B------:R-:W0:Y:S01]  /*0cf0*/  LDC.64 R8, c[0x0][0x380] ;  /* 0x0000e000ff087b82 */ /* 0x000e220000000a00 */
[----:B------:R-:W-:-:S04]  /*0d00*/  IMAD.IADD R5, R5, 0x1, R4 ;  /* 0x0000000105057824 */ /* 0x000fc800078e0204 */
[----:B0-----:R-:W-:-:S06]  /*0d10*/  IMAD.WIDE.U32 R4, R5, 0x4, R8 ;  /* 0x0000000405047825 */ /* 0x001fcc00078e0008 */
[----:B------:R-:W2:Y:S01]  /*0d20*/  LDG.E R5, desc[UR10][R4.64] ;  /* 0x0000000a04057981 */ /* 0x000ea2000c1e1900 */
[----:B------:R-:W-:-:S06]  /*0d30*/  SHF.L.U32 R7, R7, 0x2, RZ ;  /* 0x0000000207077819 */ /* 0x000fcc00000006ff */
[----:B------:R-:W2:Y:S02]  /*0d40*/  LDC R7, c[0x3][R7] ;  /* 0x00c0000007077b82 */ /* 0x000ea40000000800 */
[----:B--2---:R-:W-:-:S07]  /*0d50*/  FFMA R0, R5, R7, R0 ;  /* 0x0000000705007223 */ /* 0x004fce0000000000 */
.L_x_6:
[----:B------:R-:W-:Y:S05]  /*0d60*/  BSYNC.RECONVERGENT B0 ;  /* 0x0000000000007941 */ /* 0x000fea0003800200 */
.L_x_4:
[----:B------:R-:W0:Y:S02]  /*0d70*/  LDC.64 R4, c[0x0][0x388] ;  /* 0x0000e200ff047b82 */ /* 0x000e240000000a00 */
[----:B0-----:R-:W-:-:S04]  /*0d80*/  IMAD.WIDE.U32 R4, R3, 0x4, R4 ;  /* 0x0000000403047825 */ /* 0x001fc800078e0004 */
[----:B------:R-:W-:Y:S01]  /*0d90*/  IMAD.IADD R3, R2, 0x1, R3 ;  /* 0x0000000102037824 */ /* 0x000fe200078e0203 */
[----:B------:R0:W-:Y:S04]  /*0da0*/  STG.E desc[UR10][R4.64], R0 ;  /* 0x0000000004007986 */ /* 0x0001e8000c10190a */
[----:B------:R-:W-:-:S13]  /*0db0*/  ISETP.GE.U32.AND P0, PT, R3, UR4, PT ;  /* 0x0000000403007c0c */ /* 0x000fda000bf06070 */
[----:B0-----:R-:W-:Y:S05]  /*0dc0*/  @!P0 BRA `(.L_x_8) ;  /* 0xfffffff000fc8947 */ /* 0x001fea000383ffff */
[----:B------:R-:W-:Y:S05]  /*0dd0*/  EXIT ;  /* 0x000000000000794d */ /* 0x000fea0003800000 */
.L_x_9:
[----:B------:R-:W-:-:S00]  /*0de0*/  BRA `(.L_x_9) ;  /* 0xfffffffc00fc7947 */ /* 0x000fc0000383ffff */
[----:B------:R-:W-:-:S00]  /*0df0*/  NOP ;  /* 0x0000000000007918 */ /* 0x000fc00000000000 */
        /* <DEDUP_REMOVED lines=8> */
.L_x_10:


//--------------------- .nv.shared.reserved.0     --------------------------
	.section	.nv.shared.reserved.0,"aw",@nobits
	.weak		__nv_reservedSMEM_offset_0_alias
	.size		__nv_reservedSMEM_offset_0_alias, 0, 64
	.other		__nv_reservedSMEM_offset_0_alias,@"STO_CUDA_RESERVED_SHARED STV_DEFAULT"
__nv_reservedSMEM_offset_0_alias:
	.zero		0
	.zero		64


//--------------------- .nv.constant0._Z12conv_1dhz_cmPfS_jjj --------------------------
	.section	.nv.constant0._Z12conv_1dhz_cmPfS_jjj,"a",@progbits
	.sectionflags	@""
	.align	4
.nv.constant0._Z12conv_1dhz_cmPfS_jjj:
	.zero		924


//--------------------- SYMBOLS --------------------------

	.type		.nv.reservedSmem.offset0,@object
	.size		.nv.reservedSmem.offset0,0x4
